//
// Generated by NVIDIA NVVM Compiler
//
// Compiler Build ID: CL-36424714
// Cuda compilation tools, release 13.0, V13.0.88
// Based on NVVM 20.0.0
//

.version 9.0
.target sm_100
.address_size 64

	// .globl	add
.const .align 4 .u32 my_constant = 314;

.visible .entry add(
	.param .u32 add_param_0,
	.param .u64 .ptr .align 1 add_param_1,
	.param .u64 .ptr .align 1 add_param_2,
	.param .u64 .ptr .align 1 add_param_3
)
{
	.reg .pred 	%p<10>;
	.reg .b32 	%r<110>;
	.reg .b64 	%rd<40>;

	ld.param.u32 	%r16, [add_param_0];
	ld.param.u64 	%rd22, [add_param_1];
	ld.param.u64 	%rd23, [add_param_2];
	ld.param.u64 	%rd24, [add_param_3];
	cvta.to.global.u64 	%rd1, %rd24;
	cvta.to.global.u64 	%rd2, %rd23;
	cvta.to.global.u64 	%rd3, %rd22;
	setp.eq.s32 	%p1, %r16, 0;
	@%p1 bra 	$L__BB0_13;
	and.b32  	%r1, %r16, 15;
	setp.lt.u32 	%p2, %r16, 16;
	mov.b32 	%r107, 0;
	@%p2 bra 	$L__BB0_4;
	and.b32  	%r107, %r16, -16;
	neg.s32 	%r105, %r107;
	add.s64 	%rd36, %rd3, 32;
	add.s64 	%rd35, %rd2, 32;
	add.s64 	%rd34, %rd1, 32;
$L__BB0_3:
	.pragma "nounroll";
	ld.global.u32 	%r18, [%rd36+-32];
	ld.global.u32 	%r19, [%rd35+-32];
	add.s32 	%r20, %r19, %r18;
	st.global.u32 	[%rd34+-32], %r20;
	ld.global.u32 	%r21, [%rd36+-28];
	ld.global.u32 	%r22, [%rd35+-28];
	add.s32 	%r23, %r22, %r21;
	st.global.u32 	[%rd34+-28], %r23;
	ld.global.u32 	%r24, [%rd36+-24];
	ld.global.u32 	%r25, [%rd35+-24];
	add.s32 	%r26, %r25, %r24;
	st.global.u32 	[%rd34+-24], %r26;
	ld.global.u32 	%r27, [%rd36+-20];
	ld.global.u32 	%r28, [%rd35+-20];
	add.s32 	%r29, %r28, %r27;
	st.global.u32 	[%rd34+-20], %r29;
	ld.global.u32 	%r30, [%rd36+-16];
	ld.global.u32 	%r31, [%rd35+-16];
	add.s32 	%r32, %r31, %r30;
	st.global.u32 	[%rd34+-16], %r32;
	ld.global.u32 	%r33, [%rd36+-12];
	ld.global.u32 	%r34, [%rd35+-12];
	add.s32 	%r35, %r34, %r33;
	st.global.u32 	[%rd34+-12], %r35;
	ld.global.u32 	%r36, [%rd36+-8];
	ld.global.u32 	%r37, [%rd35+-8];
	add.s32 	%r38, %r37, %r36;
	st.global.u32 	[%rd34+-8], %r38;
	ld.global.u32 	%r39, [%rd36+-4];
	ld.global.u32 	%r40, [%rd35+-4];
	add.s32 	%r41, %r40, %r39;
	st.global.u32 	[%rd34+-4], %r41;
	ld.global.u32 	%r42, [%rd36];
	ld.global.u32 	%r43, [%rd35];
	add.s32 	%r44, %r43, %r42;
	st.global.u32 	[%rd34], %r44;
	ld.global.u32 	%r45, [%rd36+4];
	ld.global.u32 	%r46, [%rd35+4];
	add.s32 	%r47, %r46, %r45;
	st.global.u32 	[%rd34+4], %r47;
	ld.global.u32 	%r48, [%rd36+8];
	ld.global.u32 	%r49, [%rd35+8];
	add.s32 	%r50, %r49, %r48;
	st.global.u32 	[%rd34+8], %r50;
	ld.global.u32 	%r51, [%rd36+12];
	ld.global.u32 	%r52, [%rd35+12];
	add.s32 	%r53, %r52, %r51;
	st.global.u32 	[%rd34+12], %r53;
	ld.global.u32 	%r54, [%rd36+16];
	ld.global.u32 	%r55, [%rd35+16];
	add.s32 	%r56, %r55, %r54;
	st.global.u32 	[%rd34+16], %r56;
	ld.global.u32 	%r57, [%rd36+20];
	ld.global.u32 	%r58, [%rd35+20];
	add.s32 	%r59, %r58, %r57;
	st.global.u32 	[%rd34+20], %r59;
	ld.global.u32 	%r60, [%rd36+24];
	ld.global.u32 	%r61, [%rd35+24];
	add.s32 	%r62, %r61, %r60;
	st.global.u32 	[%rd34+24], %r62;
	ld.global.u32 	%r63, [%rd36+28];
	ld.global.u32 	%r64, [%rd35+28];
	add.s32 	%r65, %r64, %r63;
	st.global.u32 	[%rd34+28], %r65;
	add.s32 	%r105, %r105, 16;
	add.s64 	%rd36, %rd36, 64;
	add.s64 	%rd35, %rd35, 64;
	add.s64 	%rd34, %rd34, 64;
	setp.ne.s32 	%p3, %r105, 0;
	@%p3 bra 	$L__BB0_3;
$L__BB0_4:
	setp.eq.s32 	%p4, %r1, 0;
	@%p4 bra 	$L__BB0_13;
	and.b32  	%r7, %r16, 7;
	setp.lt.u32 	%p5, %r1, 8;
	@%p5 bra 	$L__BB0_7;
	mul.wide.u32 	%rd25, %r107, 4;
	add.s64 	%rd26, %rd3, %rd25;
	ld.global.u32 	%r66, [%rd26];
	add.s64 	%rd27, %rd2, %rd25;
	ld.global.u32 	%r67, [%rd27];
	add.s32 	%r68, %r67, %r66;
	add.s64 	%rd28, %rd1, %rd25;
	st.global.u32 	[%rd28], %r68;
	ld.global.u32 	%r69, [%rd26+4];
	ld.global.u32 	%r70, [%rd27+4];
	add.s32 	%r71, %r70, %r69;
	st.global.u32 	[%rd28+4], %r71;
	ld.global.u32 	%r72, [%rd26+8];
	ld.global.u32 	%r73, [%rd27+8];
	add.s32 	%r74, %r73, %r72;
	st.global.u32 	[%rd28+8], %r74;
	ld.global.u32 	%r75, [%rd26+12];
	ld.global.u32 	%r76, [%rd27+12];
	add.s32 	%r77, %r76, %r75;
	st.global.u32 	[%rd28+12], %r77;
	ld.global.u32 	%r78, [%rd26+16];
	ld.global.u32 	%r79, [%rd27+16];
	add.s32 	%r80, %r79, %r78;
	st.global.u32 	[%rd28+16], %r80;
	ld.global.u32 	%r81, [%rd26+20];
	ld.global.u32 	%r82, [%rd27+20];
	add.s32 	%r83, %r82, %r81;
	st.global.u32 	[%rd28+20], %r83;
	ld.global.u32 	%r84, [%rd26+24];
	ld.global.u32 	%r85, [%rd27+24];
	add.s32 	%r86, %r85, %r84;
	st.global.u32 	[%rd28+24], %r86;
	ld.global.u32 	%r87, [%rd26+28];
	ld.global.u32 	%r88, [%rd27+28];
	add.s32 	%r89, %r88, %r87;
	st.global.u32 	[%rd28+28], %r89;
	add.s32 	%r107, %r107, 8;
$L__BB0_7:
	setp.eq.s32 	%p6, %r7, 0;
	@%p6 bra 	$L__BB0_13;
	and.b32  	%r10, %r16, 3;
	setp.lt.u32 	%p7, %r7, 4;
	@%p7 bra 	$L__BB0_10;
	mul.wide.u32 	%rd29, %r107, 4;
	add.s64 	%rd30, %rd3, %rd29;
	ld.global.u32 	%r90, [%rd30];
	add.s64 	%rd31, %rd2, %rd29;
	ld.global.u32 	%r91, [%rd31];
	add.s32 	%r92, %r91, %r90;
	add.s64 	%rd32, %rd1, %rd29;
	st.global.u32 	[%rd32], %r92;
	ld.global.u32 	%r93, [%rd30+4];
	ld.global.u32 	%r94, [%rd31+4];
	add.s32 	%r95, %r94, %r93;
	st.global.u32 	[%rd32+4], %r95;
	ld.global.u32 	%r96, [%rd30+8];
	ld.global.u32 	%r97, [%rd31+8];
	add.s32 	%r98, %r97, %r96;
	st.global.u32 	[%rd32+8], %r98;
	ld.global.u32 	%r99, [%rd30+12];
	ld.global.u32 	%r100, [%rd31+12];
	add.s32 	%r101, %r100, %r99;
	st.global.u32 	[%rd32+12], %r101;
	add.s32 	%r107, %r107, 4;
$L__BB0_10:
	setp.eq.s32 	%p8, %r10, 0;
	@%p8 bra 	$L__BB0_13;
	mul.wide.u32 	%rd33, %r107, 4;
	add.s64 	%rd39, %rd1, %rd33;
	add.s64 	%rd38, %rd2, %rd33;
	add.s64 	%rd37, %rd3, %rd33;
	neg.s32 	%r109, %r10;
$L__BB0_12:
	.pragma "nounroll";
	ld.global.u32 	%r102, [%rd37];
	ld.global.u32 	%r103, [%rd38];
	add.s32 	%r104, %r103, %r102;
	st.global.u32 	[%rd39], %r104;
	add.s64 	%rd39, %rd39, 4;
	add.s64 	%rd38, %rd38, 4;
	add.s64 	%rd37, %rd37, 4;
	add.s32 	%r109, %r109, 1;
	setp.ne.s32 	%p9, %r109, 0;
	@%p9 bra 	$L__BB0_12;
$L__BB0_13:
	ret;

}


// ===== COMPILED SASS (sm_100) =====

	.target	sm_100

	.elftype	@"ET_EXEC"


//--------------------- .note.nv.tkinfo           --------------------------
	.section	.note.nv.tkinfo,"",@"SHT_NOTE"
	.sectionflags	@"SHF_NOTE_NV_TKINFO"
	.tkinfo
        /*0018*/ 	.word	0x00000002
        /*0030*/ 	.string	""
        /*0030*/ 	.string	"ptxas"
        /*0030*/ 	.string	"Cuda compilation tools, release 13.0, V13.0.88"
        /*0030*/ 	.string	"Build cuda_13.0.r13.0/compiler.36424714_0"
        /*0030*/ 	.string	"-arch sm_100 -m 64 "



//--------------------- .note.nv.cuinfo           --------------------------
	.section	.note.nv.cuinfo,"",@"SHT_NOTE"
	.sectionflags	@"SHF_NOTE_NV_CUINFO"
        /*0018*/ 	.short	0x0002
        /*001a*/ 	.short	0x0064
        /*001c*/ 	.short	0x0082
	.zero		2


//--------------------- .nv.info                  --------------------------
	.section	.nv.info,"",@"SHT_CUDA_INFO"
	.align	4


	//----- nvinfo : EIATTR_REGCOUNT
	.align		4
        /*0000*/ 	.byte	0x04, 0x2f
        /*0002*/ 	.short	(.L_2 - .L_1)
	.align		4
.L_1:
        /*0004*/ 	.word	index@(add)
        /*0008*/ 	.word	0x00000012


	//----- nvinfo : EIATTR_FRAME_SIZE
	.align		4
.L_2:
        /*000c*/ 	.byte	0x04, 0x11
        /*000e*/ 	.short	(.L_4 - .L_3)
	.align		4
.L_3:
        /*0010*/ 	.word	index@(add)
        /*0014*/ 	.word	0x00000000


	//----- nvinfo : EIATTR_MIN_STACK_SIZE
	.align		4
.L_4:
        /*0018*/ 	.byte	0x04, 0x12
        /*001a*/ 	.short	(.L_6 - .L_5)
	.align		4
.L_5:
        /*001c*/ 	.word	index@(add)
        /*0020*/ 	.word	0x00000000
.L_6:


//--------------------- .nv.compat                --------------------------
	.section	.nv.compat,"",@"SHT_CUDA_COMPAT_INFO"
	.align	4
        /*0000*/ 	.byte	0x02, 0x09, 0x00, 0x00, 0x02, 0x02, 0x01, 0x00, 0x02, 0x05, 0x05, 0x00, 0x03, 0x07, 0x01, 0x01
        /*0010*/ 	.byte	0x02, 0x03, 0x00, 0x00, 0x02, 0x06, 0x01, 0x00, 0x04, 0x0b, 0x08, 0x00, 0x09, 0x00, 0x00, 0x00
        /*0020*/ 	.byte	0x00, 0x00, 0x00, 0x00


//--------------------- .nv.info.add              --------------------------
	.section	.nv.info.add,"",@"SHT_CUDA_INFO"
	.sectionflags	@""
	.align	4


	//----- nvinfo : EIATTR_CUDA_API_VERSION
	.align		4
        /*0000*/ 	.byte	0x04, 0x37
        /*0002*/ 	.short	(.L_8 - .L_7)
.L_7:
        /*0004*/ 	.word	0x00000082


	//----- nvinfo : EIATTR_KPARAM_INFO
	.align		4
.L_8:
        /*0008*/ 	.byte	0x04, 0x17
        /*000a*/ 	.short	(.L_10 - .L_9)
.L_9:
        /*000c*/ 	.word	0x00000000
        /*0010*/ 	.short	0x0003
        /*0012*/ 	.short	0x0018
        /*0014*/ 	.byte	0x00, 0xf5, 0x21, 0x00


	//----- nvinfo : EIATTR_KPARAM_INFO
	.align		4
.L_10:
        /*0018*/ 	.byte	0x04, 0x17
        /*001a*/ 	.short	(.L_12 - .L_11)
.L_11:
        /*001c*/ 	.word	0x00000000
        /*0020*/ 	.short	0x0002
        /*0022*/ 	.short	0x0010
        /*0024*/ 	.byte	0x00, 0xf5, 0x21, 0x00


	//----- nvinfo : EIATTR_KPARAM_INFO
	.align		4
.L_12:
        /*0028*/ 	.byte	0x04, 0x17
        /*002a*/ 	.short	(.L_14 - .L_13)
.L_13:
        /*002c*/ 	.word	0x00000000
        /*0030*/ 	.short	0x0001
        /*0032*/ 	.short	0x0008
        /*0034*/ 	.byte	0x00, 0xf5, 0x21, 0x00


	//----- nvinfo : EIATTR_KPARAM_INFO
	.align		4
.L_14:
        /*0038*/ 	.byte	0x04, 0x17
        /*003a*/ 	.short	(.L_16 - .L_15)
.L_15:
        /*003c*/ 	.word	0x00000000
        /*0040*/ 	.short	0x0000
        /*0042*/ 	.short	0x0000
        /*0044*/ 	.byte	0x00, 0xf0, 0x11, 0x00


	//----- nvinfo : EIATTR_SPARSE_MMA_MASK
	.align		4
.L_16:
        /*0048*/ 	.byte	0x03, 0x50
        /*004a*/ 	.short	0x0000


	//----- nvinfo : EIATTR_MAXREG_COUNT
	.align		4
        /*004c*/ 	.byte	0x03, 0x1b
        /*004e*/ 	.short	0x00ff


	//----- nvinfo : EIATTR_MERCURY_ISA_VERSION
	.align		4
        /*0050*/ 	.byte	0x03, 0x5f
        /*0052*/ 	.short	0x0101


	//----- nvinfo : EIATTR_VRC_CTA_INIT_COUNT
	.align		4
        /*0054*/ 	.byte	0x02, 0x4a
	.zero		1
	.zero		1


	//----- nvinfo : EIATTR_EXIT_INSTR_OFFSETS
	.align		4
        /*0058*/ 	.byte	0x04, 0x1c
        /*005a*/ 	.short	(.L_18 - .L_17)


	//   ....[0]....
.L_17:
        /*005c*/ 	.word	0x00000030


	//   ....[1]....
        /*0060*/ 	.word	0x00000690


	//   ....[2]....
        /*0064*/ 	.word	0x00000950


	//   ....[3]....
        /*0068*/ 	.word	0x00000b10


	//   ....[4]....
        /*006c*/ 	.word	0x00000cf0


	//----- nvinfo : EIATTR_CBANK_PARAM_SIZE
	.align		4
.L_18:
        /*0070*/ 	.byte	0x03, 0x19
        /*0072*/ 	.short	0x0020


	//----- nvinfo : EIATTR_PARAM_CBANK
	.align		4
        /*0074*/ 	.byte	0x04, 0x0a
        /*0076*/ 	.short	(.L_20 - .L_19)
	.align		4
.L_19:
        /*0078*/ 	.word	index@(.nv.constant0.add)
        /*007c*/ 	.short	0x0380
        /*007e*/ 	.short	0x0020


	//----- nvinfo : EIATTR_SW_WAR
	.align		4
.L_20:
        /*0080*/ 	.byte	0x04, 0x36
        /*0082*/ 	.short	(.L_22 - .L_21)
.L_21:
        /*0084*/ 	.word	0x00000008
.L_22:


//--------------------- .nv.callgraph             --------------------------
	.section	.nv.callgraph,"",@"SHT_CUDA_CALLGRAPH"
	.align	4
	.sectionentsize	8
	.align		4
        /*0000*/ 	.word	0x00000000
	.align		4
        /*0004*/ 	.word	0xffffffff
	.align		4
        /*0008*/ 	.word	0x00000000
	.align		4
        /*000c*/ 	.word	0xfffffffe
	.align		4
        /*0010*/ 	.word	0x00000000
	.align		4
        /*0014*/ 	.word	0xfffffffd
	.align		4
        /*0018*/ 	.word	0x00000000
	.align		4
        /*001c*/ 	.word	0xfffffffc


//--------------------- .nv.constant3             --------------------------
	.section	.nv.constant3,"a",@progbits
	.align	4
.nv.constant3:
	.type		my_constant,@object
	.size		my_constant,(.L_0 - my_constant)
my_constant:
        /*0000*/ 	.byte	0x3a, 0x01, 0x00, 0x00
.L_0:


//--------------------- .text.add                 --------------------------
	.section	.text.add,"ax",@progbits
	.align	128
        .global         add
        .type           add,@function
        .size           add,(.L_x_6 - add)
        .other          add,@"STO_CUDA_ENTRY STV_DEFAULT"
add:
.text.add:
[----:B------:R-:W-:Y:S01]  /*0000*/  LDC R1, c[0x0][0x37c] ;  /* 0x0000df00ff017b82 */ /* 0x000fe20000000800 */
[----:B------:R-:W0:Y:S02]  /*0010*/  LDCU UR10, c[0x0][0x380] ;  /* 0x00007000ff0a77ac */ /* 0x000e240008000800 */
[----:B0-----:R-:W-:-:S13]  /*0020*/  ISETP.NE.AND P0, PT, RZ, UR10, PT ;  /* 0x0000000aff007c0c */ /* 0x001fda000bf05270 */
[----:B------:R-:W-:Y:S05]  /*0030*/  @!P0 EXIT ;  /* 0x000000000000894d */ /* 0x000fea0003800000 */
[----:B------:R-:W-:Y:S01]  /*0040*/  UISETP.GE.U32.AND UP0, UPT, UR10, 0x10, UPT ;  /* 0x000000100a00788c */ /* 0x000fe2000bf06070 */
[----:B------:R-:W-:Y:S01]  /*0050*/  IMAD.MOV.U32 R0, RZ, RZ, RZ ;  /* 0x000000ffff007224 */ /* 0x000fe200078e00ff */
[----:B------:R-:W-:Y:S01]  /*0060*/  ULOP3.LUT UR11, UR10, 0xf, URZ, 0xc0, !UPT ;  /* 0x0000000f0a0b7892 */ /* 0x000fe2000f8ec0ff */
[----:B------:R-:W0:Y:S05]  /*0070*/  LDCU.64 UR18, c[0x0][0x358] ;  /* 0x00006b00ff1277ac */ /* 0x000e2a0008000a00 */
[----:B------:R-:W-:Y:S01]  /*0080*/  ISETP.NE.AND P0, PT, RZ, UR11, PT ;  /* 0x0000000bff007c0c */ /* 0x000fe2000bf05270 */
[----:B------:R-:W-:-:S12]  /*0090*/  BRA.U !UP0, `(.L_x_0) ;  /* 0x00000005087c7547 */ /* 0x000fd8000b800000 */
[----:B------:R-:W1:Y:S01]  /*00a0*/  LDCU.128 UR12, c[0x0][0x390] ;  /* 0x00007200ff0c77ac */ /* 0x000e620008000c00 */
[----:B------:R-:W2:Y:S01]  /*00b0*/  LDCU.64 UR8, c[0x0][0x388] ;  /* 0x00007100ff0877ac */ /* 0x000ea20008000a00 */
[----:B------:R-:W-:-:S06]  /*00c0*/  ULOP3.LUT UR16, UR10, 0xfffffff0, URZ, 0xc0, !UPT ;  /* 0xfffffff00a107892 */ /* 0x000fcc000f8ec0ff */
[----:B------:R-:W-:Y:S01]  /*00d0*/  MOV R0, UR16 ;  /* 0x0000001000007c02 */ /* 0x000fe20008000f00 */
[----:B-1----:R-:W-:Y:S02]  /*00e0*/  UIADD3 UR6, UP1, UPT, UR12, 0x20, URZ ;  /* 0x000000200c067890 */ /* 0x002fe4000ff3e0ff */
[----:B------:R-:W-:Y:S02]  /*00f0*/  UIADD3 UR4, UP2, UPT, UR14, 0x20, URZ ;  /* 0x000000200e047890 */ /* 0x000fe4000ff5e0ff */
[----:B--2---:R-:W-:Y:S02]  /*0100*/  UIADD3 UR8, UP0, UPT, UR8, 0x20, URZ ;  /* 0x0000002008087890 */ /* 0x004fe4000ff1e0ff */
[----:B------:R-:W-:Y:S01]  /*0110*/  UIADD3.X UR7, UPT, UPT, URZ, UR13, URZ, UP1, !UPT ;  /* 0x0000000dff077290 */ /* 0x000fe20008ffe4ff */
[----:B------:R-:W-:Y:S01]  /*0120*/  MOV R9, UR6 ;  /* 0x0000000600097c02 */ /* 0x000fe20008000f00 */
[----:B------:R-:W-:Y:S01]  /*0130*/  UIADD3.X UR5, UPT, UPT, URZ, UR15, URZ, UP2, !UPT ;  /* 0x0000000fff057290 */ /* 0x000fe200097fe4ff */
[----:B------:R-:W-:Y:S01]  /*0140*/  IMAD.U32 R8, RZ, RZ, UR4 ;  /* 0x00000004ff087e24 */ /* 0x000fe2000f8e00ff */
[----:B------:R-:W-:Y:S01]  /*0150*/  UIADD3.X UR9, UPT, UPT, URZ, UR9, URZ, UP0, !UPT ;  /* 0x00000009ff097290 */ /* 0x000fe200087fe4ff */
[----:B------:R-:W-:Y:S01]  /*0160*/  IMAD.U32 R12, RZ, RZ, UR8 ;  /* 0x00000008ff0c7e24 */ /* 0x000fe2000f8e00ff */
[----:B------:R-:W-:Y:S01]  /*0170*/  UIADD3 UR12, UPT, UPT, -UR16, URZ, URZ ;  /* 0x000000ff100c7290 */ /* 0x000fe2000fffe1ff */
[----:B------:R-:W-:Y:S01]  /*0180*/  IMAD.U32 R10, RZ, RZ, UR7 ;  /* 0x00000007ff0a7e24 */ /* 0x000fe2000f8e00ff */
[----:B------:R-:W-:-:S02]  /*0190*/  MOV R11, UR5 ;  /* 0x00000005000b7c02 */ /* 0x000fc40008000f00 */
[----:B------:R-:W-:-:S08]  /*01a0*/  MOV R5, UR9 ;  /* 0x0000000900057c02 */ /* 0x000fd00008000f00 */
.L_x_1:
[----:B------:R-:W-:Y:S01]  /*01b0*/  IMAD.MOV.U32 R4, RZ, RZ, R12 ;  /* 0x000000ffff047224 */ /* 0x000fe200078e000c */
[----:B------:R-:W-:Y:S01]  /*01c0*/  MOV R2, R9 ;  /* 0x0000000900027202 */ /* 0x000fe20000000f00 */
[----:B------:R-:W-:-:S03]  /*01d0*/  IMAD.MOV.U32 R3, RZ, RZ, R10 ;  /* 0x000000ffff037224 */ /* 0x000fc600078e000a */
[----:B0-2---:R-:W2:Y:S04]  /*01e0*/  LDG.E R6, desc[UR18][R4.64+-0x20] ;  /* 0xffffe01204067981 */ /* 0x005ea8000c1e1900 */
[----:B------:R-:W2:Y:S02]  /*01f0*/  LDG.E R7, desc[UR18][R2.64+-0x20] ;  /* 0xffffe01202077981 */ /* 0x000ea4000c1e1900 */
[----:B--2---:R-:W-:Y:S01]  /*0200*/  IADD3 R9, PT, PT, R6, R7, RZ ;  /* 0x0000000706097210 */ /* 0x004fe20007ffe0ff */
[----:B------:R-:W-:Y:S01]  /*0210*/  IMAD.MOV.U32 R6, RZ, RZ, R8 ;  /* 0x000000ffff067224 */ /* 0x000fe200078e0008 */
[----:B------:R-:W-:-:S05]  /*0220*/  MOV R7, R11 ;  /* 0x0000000b00077202 */ /* 0x000fca0000000f00 */
[----:B------:R0:W-:Y:S04]  /*0230*/  STG.E desc[UR18][R6.64+-0x20], R9 ;  /* 0xffffe00906007986 */ /* 0x0001e8000c101912 */
[----:B------:R-:W2:Y:S04]  /*0240*/  LDG.E R8, desc[UR18][R4.64+-0x1c] ;  /* 0xffffe41204087981 */ /* 0x000ea8000c1e1900 */
[----:B------:R-:W2:Y:S02]  /*0250*/  LDG.E R11, desc[UR18][R2.64+-0x1c] ;  /* 0xffffe412020b7981 */ /* 0x000ea4000c1e1900 */
[----:B--2---:R-:W-:-:S05]  /*0260*/  IMAD.IADD R11, R8, 0x1, R11 ;  /* 0x00000001080b7824 */ /* 0x004fca00078e020b */
[----:B------:R1:W-:Y:S04]  /*0270*/  STG.E desc[UR18][R6.64+-0x1c], R11 ;  /* 0xffffe40b06007986 */ /* 0x0003e8000c101912 */
[----:B------:R-:W2:Y:S04]  /*0280*/  LDG.E R8, desc[UR18][R4.64+-0x18] ;  /* 0xffffe81204087981 */ /* 0x000ea8000c1e1900 */
[----:B------:R-:W2:Y:S02]  /*0290*/  LDG.E R13, desc[UR18][R2.64+-0x18] ;  /* 0xffffe812020d7981 */ /* 0x000ea4000c1e1900 */
[----:B--2---:R-:W-:-:S05]  /*02a0*/  IADD3 R13, PT, PT, R8, R13, RZ ;  /* 0x0000000d080d7210 */ /* 0x004fca0007ffe0ff */
[----:B------:R2:W-:Y:S04]  /*02b0*/  STG.E desc[UR18][R6.64+-0x18], R13 ;  /* 0xffffe80d06007986 */ /* 0x0005e8000c101912 */
[----:B------:R-:W3:Y:S04]  /*02c0*/  LDG.E R8, desc[UR18][R4.64+-0x14] ;  /* 0xffffec1204087981 */ /* 0x000ee8000c1e1900 */
[----:B------:R-:W3:Y:S02]  /*02d0*/  LDG.E R15, desc[UR18][R2.64+-0x14] ;  /* 0xffffec12020f7981 */ /* 0x000ee4000c1e1900 */
[----:B---3--:R-:W-:-:S05]  /*02e0*/  IMAD.IADD R15, R8, 0x1, R15 ;  /* 0x00000001080f7824 */ /* 0x008fca00078e020f */
[----:B------:R3:W-:Y:S04]  /*02f0*/  STG.E desc[UR18][R6.64+-0x14], R15 ;  /* 0xffffec0f06007986 */ /* 0x0007e8000c101912 */
[----:B------:R-:W4:Y:S04]  /*0300*/  LDG.E R8, desc[UR18][R4.64+-0x10] ;  /* 0xfffff01204087981 */ /* 0x000f28000c1e1900 */
[----:B0-----:R-:W4:Y:S02]  /*0310*/  LDG.E R9, desc[UR18][R2.64+-0x10] ;  /* 0xfffff01202097981 */ /* 0x001f24000c1e1900 */
[----:B----4-:R-:W-:-:S05]  /*0320*/  IADD3 R9, PT, PT, R8, R9, RZ ;  /* 0x0000000908097210 */ /* 0x010fca0007ffe0ff */
[----:B------:R0:W-:Y:S04]  /*0330*/  STG.E desc[UR18][R6.64+-0x10], R9 ;  /* 0xfffff00906007986 */ /* 0x0001e8000c101912 */
[----:B------:R-:W4:Y:S04]  /*0340*/  LDG.E R8, desc[UR18][R4.64+-0xc] ;  /* 0xfffff41204087981 */ /* 0x000f28000c1e1900 */
[----:B-1----:R-:W4:Y:S02]  /*0350*/  LDG.E R11, desc[UR18][R2.64+-0xc] ;  /* 0xfffff412020b7981 */ /* 0x002f24000c1e1900 */
[----:B----4-:R-:W-:-:S05]  /*0360*/  IMAD.IADD R11, R8, 0x1, R11 ;  /* 0x00000001080b7824 */ /* 0x010fca00078e020b */
[----:B------:R1:W-:Y:S04]  /*0370*/  STG.E desc[UR18][R6.64+-0xc], R11 ;  /* 0xfffff40b06007986 */ /* 0x0003e8000c101912 */
[----:B------:R-:W4:Y:S04]  /*0380*/  LDG.E R8, desc[UR18][R4.64+-0x8] ;  /* 0xfffff81204087981 */ /* 0x000f28000c1e1900 */
[----:B--2---:R-:W4:Y:S02]  /*0390*/  LDG.E R13, desc[UR18][R2.64+-0x8] ;  /* 0xfffff812020d7981 */ /* 0x004f24000c1e1900 */
[----:B----4-:R-:W-:-:S05]  /*03a0*/  IADD3 R13, PT, PT, R8, R13, RZ ;  /* 0x0000000d080d7210 */ /* 0x010fca0007ffe0ff */
[----:B------:R2:W-:Y:S04]  /*03b0*/  STG.E desc[UR18][R6.64+-0x8], R13 ;  /* 0xfffff80d06007986 */ /* 0x0005e8000c101912 */
[----:B------:R-:W4:Y:S04]  /*03c0*/  LDG.E R8, desc[UR18][R4.64+-0x4] ;  /* 0xfffffc1204087981 */ /* 0x000f28000c1e1900 */
[----:B---3--:R-:W4:Y:S02]  /*03d0*/  LDG.E R15, desc[UR18][R2.64+-0x4] ;  /* 0xfffffc12020f7981 */ /* 0x008f24000c1e1900 */
[----:B----4-:R-:W-:-:S05]  /*03e0*/  IMAD.IADD R15, R8, 0x1, R15 ;  /* 0x00000001080f7824 */ /* 0x010fca00078e020f */
        /* <DEDUP_REMOVED lines=29> */
[----:B------:R4:W5:Y:S04]  /*05c0*/  LDG.E R8, desc[UR18][R4.64+0x1c] ;  /* 0x00001c1204087981 */ /* 0x000968000c1e1900 */
[----:B---3--:R-:W5:Y:S01]  /*05d0*/  LDG.E R15, desc[UR18][R2.64+0x1c] ;  /* 0x00001c12020f7981 */ /* 0x008f62000c1e1900 */
[----:B------:R-:W-:Y:S01]  /*05e0*/  UIADD3 UR12, UPT, UPT, UR12, 0x10, URZ ;  /* 0x000000100c0c7890 */ /* 0x000fe2000fffe0ff */
[----:B0-----:R-:W-:-:S02]  /*05f0*/  IADD3 R9, P2, PT, R2, 0x40, RZ ;  /* 0x0000004002097810 */ /* 0x001fc40007f5e0ff */
[----:B------:R-:W-:Y:S01]  /*0600*/  IADD3 R12, P1, PT, R4, 0x40, RZ ;  /* 0x00000040040c7810 */ /* 0x000fe20007f3e0ff */
[----:B------:R-:W-:Y:S02]  /*0610*/  UISETP.NE.AND UP0, UPT, UR12, URZ, UPT ;  /* 0x000000ff0c00728c */ /* 0x000fe4000bf05270 */
[----:B------:R-:W-:Y:S01]  /*0620*/  IMAD.X R10, RZ, RZ, R3, P2 ;  /* 0x000000ffff0a7224 */ /* 0x000fe200010e0603 */
[----:B----4-:R-:W-:Y:S01]  /*0630*/  IADD3.X R5, PT, PT, RZ, R5, RZ, P1, !PT ;  /* 0x00000005ff057210 */ /* 0x010fe20000ffe4ff */
[----:B-----5:R-:W-:Y:S01]  /*0640*/  IMAD.IADD R15, R8, 0x1, R15 ;  /* 0x00000001080f7824 */ /* 0x020fe200078e020f */
[----:B------:R-:W-:-:S04]  /*0650*/  IADD3 R8, P3, PT, R6, 0x40, RZ ;  /* 0x0000004006087810 */ /* 0x000fc80007f7e0ff */
[----:B------:R2:W-:Y:S01]  /*0660*/  STG.E desc[UR18][R6.64+0x1c], R15 ;  /* 0x00001c0f06007986 */ /* 0x0005e2000c101912 */
[----:B-1----:R-:W-:Y:S01]  /*0670*/  IADD3.X R11, PT, PT, RZ, R7, RZ, P3, !PT ;  /* 0x00000007ff0b7210 */ /* 0x002fe20001ffe4ff */
[----:B------:R-:W-:Y:S07]  /*0680*/  BRA.U UP0, `(.L_x_1) ;  /* 0xfffffff900c87547 */ /* 0x000fee000b83ffff */
.L_x_0:
[----:B0-----:R-:W-:Y:S05]  /*0690*/  @!P0 EXIT ;  /* 0x000000000000894d */ /* 0x001fea0003800000 */
[----:B------:R-:W-:Y:S02]  /*06a0*/  UISETP.GE.U32.AND UP0, UPT, UR11, 0x8, UPT ;  /* 0x000000080b00788c */ /* 0x000fe4000bf06070 */
[----:B------:R-:W-:-:S06]  /*06b0*/  ULOP3.LUT UR5, UR10, 0x7, URZ, 0xc0, !UPT ;  /* 0x000000070a057892 */ /* 0x000fcc000f8ec0ff */
[----:B------:R-:W-:Y:S01]  /*06c0*/  ISETP.NE.AND P0, PT, RZ, UR5, PT ;  /* 0x00000005ff007c0c */ /* 0x000fe2000bf05270 */
[----:B------:R-:W-:-:S12]  /*06d0*/  BRA.U !UP0, `(.L_x_2) ;  /* 0x00000001089c7547 */ /* 0x000fd8000b800000 */
[----:B------:R-:W0:Y:S08]  /*06e0*/  LDC.64 R2, c[0x0][0x388] ;  /* 0x0000e200ff027b82 */ /* 0x000e300000000a00 */
[----:B------:R-:W1:Y:S08]  /*06f0*/  LDC.64 R4, c[0x0][0x390] ;  /* 0x0000e400ff047b82 */ /* 0x000e700000000a00 */
[----:B--2---:R-:W2:Y:S01]  /*0700*/  LDC.64 R6, c[0x0][0x398] ;  /* 0x0000e600ff067b82 */ /* 0x004ea20000000a00 */
[----:B0-----:R-:W-:-:S05]  /*0710*/  IMAD.WIDE.U32 R2, R0, 0x4, R2 ;  /* 0x0000000400027825 */ /* 0x001fca00078e0002 */
[----:B------:R-:W3:Y:S01]  /*0720*/  LDG.E R8, desc[UR18][R2.64] ;  /* 0x0000001202087981 */ /* 0x000ee2000c1e1900 */
[----:B-1----:R-:W-:-:S05]  /*0730*/  IMAD.WIDE.U32 R4, R0, 0x4, R4 ;  /* 0x0000000400047825 */ /* 0x002fca00078e0004 */
[----:B------:R-:W3:Y:S01]  /*0740*/  LDG.E R9, desc[UR18][R4.64] ;  /* 0x0000001204097981 */ /* 0x000ee2000c1e1900 */
[----:B--2---:R-:W-:-:S04]  /*0750*/  IMAD.WIDE.U32 R6, R0, 0x4, R6 ;  /* 0x0000000400067825 */ /* 0x004fc800078e0006 */
[----:B---3--:R-:W-:-:S05]  /*0760*/  IMAD.IADD R9, R8, 0x1, R9 ;  /* 0x0000000108097824 */ /* 0x008fca00078e0209 */
[----:B------:R0:W-:Y:S04]  /*0770*/  STG.E desc[UR18][R6.64], R9 ;  /* 0x0000000906007986 */ /* 0x0001e8000c101912 */
[----:B------:R-:W2:Y:S04]  /*0780*/  LDG.E R8, desc[UR18][R2.64+0x4] ;  /* 0x0000041202087981 */ /* 0x000ea8000c1e1900 */
[----:B------:R-:W2:Y:S02]  /*0790*/  LDG.E R11, desc[UR18][R4.64+0x4] ;  /* 0x00000412040b7981 */ /* 0x000ea4000c1e1900 */
[----:B--2---:R-:W-:-:S05]  /*07a0*/  IADD3 R11, PT, PT, R8, R11, RZ ;  /* 0x0000000b080b7210 */ /* 0x004fca0007ffe0ff */
[----:B------:R1:W-:Y:S04]  /*07b0*/  STG.E desc[UR18][R6.64+0x4], R11 ;  /* 0x0000040b06007986 */ /* 0x0003e8000c101912 */
[----:B------:R-:W2:Y:S04]  /*07c0*/  LDG.E R8, desc[UR18][R2.64+0x8] ;  /* 0x0000081202087981 */ /* 0x000ea8000c1e1900 */
[----:B------:R-:W2:Y:S02]  /*07d0*/  LDG.E R13, desc[UR18][R4.64+0x8] ;  /* 0x00000812040d7981 */ /* 0x000ea4000c1e1900 */
[----:B--2---:R-:W-:-:S05]  /*07e0*/  IMAD.IADD R13, R8, 0x1, R13 ;  /* 0x00000001080d7824 */ /* 0x004fca00078e020d */
[----:B------:R2:W-:Y:S04]  /*07f0*/  STG.E desc[UR18][R6.64+0x8], R13 ;  /* 0x0000080d06007986 */ /* 0x0005e8000c101912 */
[----:B------:R-:W3:Y:S04]  /*0800*/  LDG.E R8, desc[UR18][R2.64+0xc] ;  /* 0x00000c1202087981 */ /* 0x000ee8000c1e1900 */
[----:B------:R-:W3:Y:S02]  /*0810*/  LDG.E R15, desc[UR18][R4.64+0xc] ;  /* 0x00000c12040f7981 */ /* 0x000ee4000c1e1900 */
[----:B---3--:R-:W-:-:S05]  /*0820*/  IADD3 R15, PT, PT, R8, R15, RZ ;  /* 0x0000000f080f7210 */ /* 0x008fca0007ffe0ff */
[----:B------:R3:W-:Y:S04]  /*0830*/  STG.E desc[UR18][R6.64+0xc], R15 ;  /* 0x00000c0f06007986 */ /* 0x0007e8000c101912 */
[----:B------:R-:W4:Y:S04]  /*0840*/  LDG.E R8, desc[UR18][R2.64+0x10] ;  /* 0x0000101202087981 */ /* 0x000f28000c1e1900 */
[----:B0-----:R-:W4:Y:S02]  /*0850*/  LDG.E R9, desc[UR18][R4.64+0x10] ;  /* 0x0000101204097981 */ /* 0x001f24000c1e1900 */
[----:B----4-:R-:W-:-:S05]  /*0860*/  IMAD.IADD R9, R8, 0x1, R9 ;  /* 0x0000000108097824 */ /* 0x010fca00078e0209 */
[----:B------:R0:W-:Y:S04]  /*0870*/  STG.E desc[UR18][R6.64+0x10], R9 ;  /* 0x0000100906007986 */ /* 0x0001e8000c101912 */
[----:B------:R-:W4:Y:S04]  /*0880*/  LDG.E R8, desc[UR18][R2.64+0x14] ;  /* 0x0000141202087981 */ /* 0x000f28000c1e1900 */
[----:B-1----:R-:W4:Y:S02]  /*0890*/  LDG.E R11, desc[UR18][R4.64+0x14] ;  /* 0x00001412040b7981 */ /* 0x002f24000c1e1900 */
[----:B----4-:R-:W-:-:S05]  /*08a0*/  IADD3 R11, PT, PT, R8, R11, RZ ;  /* 0x0000000b080b7210 */ /* 0x010fca0007ffe0ff */
[----:B------:R0:W-:Y:S04]  /*08b0*/  STG.E desc[UR18][R6.64+0x14], R11 ;  /* 0x0000140b06007986 */ /* 0x0001e8000c101912 */
[----:B------:R-:W4:Y:S04]  /*08c0*/  LDG.E R8, desc[UR18][R2.64+0x18] ;  /* 0x0000181202087981 */ /* 0x000f28000c1e1900 */
[----:B--2---:R-:W4:Y:S02]  /*08d0*/  LDG.E R13, desc[UR18][R4.64+0x18] ;  /* 0x00001812040d7981 */ /* 0x004f24000c1e1900 */
[----:B----4-:R-:W-:-:S05]  /*08e0*/  IMAD.IADD R13, R8, 0x1, R13 ;  /* 0x00000001080d7824 */ /* 0x010fca00078e020d */
[----:B------:R0:W-:Y:S04]  /*08f0*/  STG.E desc[UR18][R6.64+0x18], R13 ;  /* 0x0000180d06007986 */ /* 0x0001e8000c101912 */
[----:B------:R-:W2:Y:S04]  /*0900*/  LDG.E R8, desc[UR18][R2.64+0x1c] ;  /* 0x00001c1202087981 */ /* 0x000ea8000c1e1900 */
[----:B---3--:R-:W2:Y:S01]  /*0910*/  LDG.E R15, desc[UR18][R4.64+0x1c] ;  /* 0x00001c12040f7981 */ /* 0x008ea2000c1e1900 */
[----:B------:R-:W-:Y:S01]  /*0920*/  VIADD R0, R0, 0x8 ;  /* 0x0000000800007836 */ /* 0x000fe20000000000 */
[----:B--2---:R-:W-:-:S05]  /*0930*/  IADD3 R15, PT, PT, R8, R15, RZ ;  /* 0x0000000f080f7210 */ /* 0x004fca0007ffe0ff */
[----:B------:R0:W-:Y:S02]  /*0940*/  STG.E desc[UR18][R6.64+0x1c], R15 ;  /* 0x00001c0f06007986 */ /* 0x0001e4000c101912 */
.L_x_2:
[----:B------:R-:W-:Y:S05]  /*0950*/  @!P0 EXIT ;  /* 0x000000000000894d */ /* 0x000fea0003800000 */
[----:B------:R-:W-:Y:S02]  /*0960*/  UISETP.GE.U32.AND UP0, UPT, UR5, 0x4, UPT ;  /* 0x000000040500788c */ /* 0x000fe4000bf06070 */
[----:B------:R-:W-:-:S06]  /*0970*/  ULOP3.LUT UR4, UR10, 0x3, URZ, 0xc0, !UPT ;  /* 0x000000030a047892 */ /* 0x000fcc000f8ec0ff */
[----:B------:R-:W-:Y:S01]  /*0980*/  ISETP.NE.AND P0, PT, RZ, UR4, PT ;  /* 0x00000004ff007c0c */ /* 0x000fe2000bf05270 */
[----:B------:R-:W-:-:S12]  /*0990*/  BRA.U !UP0, `(.L_x_3) ;  /* 0x00000001085c7547 */ /* 0x000fd8000b800000 */
[----:B------:R-:W1:Y:S08]  /*09a0*/  LDC.64 R2, c[0x0][0x388] ;  /* 0x0000e200ff027b82 */ /* 0x000e700000000a00 */
[----:B------:R-:W3:Y:S08]  /*09b0*/  LDC.64 R4, c[0x0][0x390] ;  /* 0x0000e400ff047b82 */ /* 0x000ef00000000a00 */
[----:B0-2---:R-:W0:Y:S01]  /*09c0*/  LDC.64 R6, c[0x0][0x398] ;  /* 0x0000e600ff067b82 */ /* 0x005e220000000a00 */
[----:B-1----:R-:W-:-:S05]  /*09d0*/  IMAD.WIDE.U32 R2, R0, 0x4, R2 ;  /* 0x0000000400027825 */ /* 0x002fca00078e0002 */
[----:B------:R-:W2:Y:S01]  /*09e0*/  LDG.E R8, desc[UR18][R2.64] ;  /* 0x0000001202087981 */ /* 0x000ea2000c1e1900 */
[----:B---3--:R-:W-:-:S05]  /*09f0*/  IMAD.WIDE.U32 R4, R0, 0x4, R4 ;  /* 0x0000000400047825 */ /* 0x008fca00078e0004 */
[----:B------:R-:W2:Y:S01]  /*0a00*/  LDG.E R9, desc[UR18][R4.64] ;  /* 0x0000001204097981 */ /* 0x000ea2000c1e1900 */
[----:B0-----:R-:W-:Y:S01]  /*0a10*/  IMAD.WIDE.U32 R6, R0, 0x4, R6 ;  /* 0x0000000400067825 */ /* 0x001fe200078e0006 */
[----:B--2---:R-:W-:-:S05]  /*0a20*/  IADD3 R9, PT, PT, R8, R9, RZ ;  /* 0x0000000908097210 */ /* 0x004fca0007ffe0ff */
        /* <DEDUP_REMOVED lines=9> */
[----:B------:R-:W2:Y:S04]  /*0ac0*/  LDG.E R8, desc[UR18][R2.64+0xc] ;  /* 0x00000c1202087981 */ /* 0x000ea8000c1e1900 */
[----:B------:R-:W2:Y:S01]  /*0ad0*/  LDG.E R15, desc[UR18][R4.64+0xc] ;  /* 0x00000c12040f7981 */ /* 0x000ea2000c1e1900 */
[----:B------:R-:W-:Y:S01]  /*0ae0*/  IADD3 R0, PT, PT, R0, 0x4, RZ ;  /* 0x0000000400007810 */ /* 0x000fe20007ffe0ff */
[----:B--2---:R-:W-:-:S05]  /*0af0*/  IMAD.IADD R15, R8, 0x1, R15 ;  /* 0x00000001080f7824 */ /* 0x004fca00078e020f */
[----:B------:R1:W-:Y:S02]  /*0b00*/  STG.E desc[UR18][R6.64+0xc], R15 ;  /* 0x00000c0f06007986 */ /* 0x0003e4000c101912 */
.L_x_3:
[----:B------:R-:W-:Y:S05]  /*0b10*/  @!P0 EXIT ;  /* 0x000000000000894d */ /* 0x000fea0003800000 */
[----:B------:R-:W3:Y:S01]  /*0b20*/  LDC.64 R2, c[0x0][0x398] ;  /* 0x0000e600ff027b82 */ /* 0x000ee20000000a00 */
[----:B------:R-:W-:-:S07]  /*0b30*/  UIADD3 UR4, UPT, UPT, -UR4, URZ, URZ ;  /* 0x000000ff04047290 */ /* 0x000fce000fffe1ff */
[----:B012---:R-:W0:Y:S08]  /*0b40*/  LDC.64 R6, c[0x0][0x388] ;  /* 0x0000e200ff067b82 */ /* 0x007e300000000a00 */
[----:B------:R-:W1:Y:S01]  /*0b50*/  LDC.64 R4, c[0x0][0x390] ;  /* 0x0000e400ff047b82 */ /* 0x000e620000000a00 */
[----:B---3--:R-:W-:-:S04]  /*0b60*/  IMAD.WIDE.U32 R2, R0, 0x4, R2 ;  /* 0x0000000400027825 */ /* 0x008fc800078e0002 */
[----:B------:R-:W-:Y:S01]  /*0b70*/  IMAD.MOV.U32 R8, RZ, RZ, R2 ;  /* 0x000000ffff087224 */ /* 0x000fe200078e0002 */
[----:B------:R-:W-:Y:S01]  /*0b80*/  MOV R13, R3 ;  /* 0x00000003000d7202 */ /* 0x000fe20000000f00 */
[----:B0-----:R-:W-:-:S05]  /*0b90*/  IMAD.WIDE.U32 R6, R0, 0x4, R6 ;  /* 0x0000000400067825 */ /* 0x001fca00078e0006 */
[----:B------:R-:W-:Y:S01]  /*0ba0*/  MOV R9, R7 ;  /* 0x0000000700097202 */ /* 0x000fe20000000f00 */
[----:B-1----:R-:W-:-:S04]  /*0bb0*/  IMAD.WIDE.U32 R4, R0, 0x4, R4 ;  /* 0x0000000400047825 */ /* 0x002fc800078e0004 */
[----:B------:R-:W-:-:S07]  /*0bc0*/  IMAD.MOV.U32 R11, RZ, RZ, R5 ;  /* 0x000000ffff0b7224 */ /* 0x000fce00078e0005 */
.L_x_4:
[----:B------:R-:W-:Y:S01]  /*0bd0*/  IMAD.MOV.U32 R5, RZ, RZ, R11 ;  /* 0x000000ffff057224 */ /* 0x000fe200078e000b */
[----:B0-----:R-:W-:Y:S01]  /*0be0*/  MOV R3, R9 ;  /* 0x0000000900037202 */ /* 0x001fe20000000f00 */
[----:B------:R-:W-:-:S04]  /*0bf0*/  IMAD.MOV.U32 R2, RZ, RZ, R6 ;  /* 0x000000ffff027224 */ /* 0x000fc800078e0006 */
[----:B------:R-:W2:Y:S04]  /*0c00*/  LDG.E R5, desc[UR18][R4.64] ;  /* 0x0000001204057981 */ /* 0x000ea8000c1e1900 */
[----:B------:R0:W2:Y:S02]  /*0c10*/  LDG.E R0, desc[UR18][R2.64] ;  /* 0x0000001202007981 */ /* 0x0000a4000c1e1900 */
[----:B0-----:R-:W-:Y:S01]  /*0c20*/  IMAD.MOV.U32 R2, RZ, RZ, R8 ;  /* 0x000000ffff027224 */ /* 0x001fe200078e0008 */
[----:B------:R-:W-:Y:S01]  /*0c30*/  MOV R3, R13 ;  /* 0x0000000d00037202 */ /* 0x000fe20000000f00 */
[----:B------:R-:W-:-:S04]  /*0c40*/  UIADD3 UR4, UPT, UPT, UR4, 0x1, URZ ;  /* 0x0000000104047890 */ /* 0x000fc8000fffe0ff */
[----:B------:R-:W-:Y:S01]  /*0c50*/  UISETP.NE.AND UP0, UPT, UR4, URZ, UPT ;  /* 0x000000ff0400728c */ /* 0x000fe2000bf05270 */
[----:B------:R-:W-:Y:S02]  /*0c60*/  IADD3 R8, P0, PT, R8, 0x4, RZ ;  /* 0x0000000408087810 */ /* 0x000fe40007f1e0ff */
[----:B------:R-:W-:Y:S02]  /*0c70*/  IADD3 R6, P2, PT, R6, 0x4, RZ ;  /* 0x0000000406067810 */ /* 0x000fe40007f5e0ff */
[----:B------:R-:W-:Y:S01]  /*0c80*/  IADD3 R4, P1, PT, R4, 0x4, RZ ;  /* 0x0000000404047810 */ /* 0x000fe20007f3e0ff */
[----:B------:R-:W-:Y:S02]  /*0c90*/  IMAD.X R13, RZ, RZ, R13, P0 ;  /* 0x000000ffff0d7224 */ /* 0x000fe400000e060d */
[----:B------:R-:W-:Y:S01]  /*0ca0*/  IMAD.X R9, RZ, RZ, R9, P2 ;  /* 0x000000ffff097224 */ /* 0x000fe200010e0609 */
[----:B------:R-:W-:Y:S02]  /*0cb0*/  IADD3.X R11, PT, PT, RZ, R11, RZ, P1, !PT ;  /* 0x0000000bff0b7210 */ /* 0x000fe40000ffe4ff */
[----:B--2---:R-:W-:-:S05]  /*0cc0*/  IADD3 R7, PT, PT, R0, R5, RZ ;  /* 0x0000000500077210 */ /* 0x004fca0007ffe0ff */
[----:B------:R0:W-:Y:S01]  /*0cd0*/  STG.E desc[UR18][R2.64], R7 ;  /* 0x0000000702007986 */ /* 0x0001e2000c101912 */
[----:B------:R-:W-:Y:S05]  /*0ce0*/  BRA.U UP0, `(.L_x_4) ;  /* 0xfffffffd00b87547 */ /* 0x000fea000b83ffff */
[----:B------:R-:W-:Y:S05]  /*0cf0*/  EXIT ;  /* 0x000000000000794d */ /* 0x000fea0003800000 */
.L_x_5:
[----:B------:R-:W-:-:S00]  /*0d00*/  BRA `(.L_x_5) ;  /* 0xfffffffc00fc7947 */ /* 0x000fc0000383ffff */
[----:B------:R-:W-:-:S00]  /*0d10*/  NOP ;  /* 0x0000000000007918 */ /* 0x000fc00000000000 */
        /* <DEDUP_REMOVED lines=14> */
.L_x_6:


//--------------------- .nv.shared.reserved.0     --------------------------
	.section	.nv.shared.reserved.0,"aw",@nobits
	.weak		__nv_reservedSMEM_offset_0_alias
	.size		__nv_reservedSMEM_offset_0_alias, 0, 64
	.other		__nv_reservedSMEM_offset_0_alias,@"STO_CUDA_RESERVED_SHARED STV_DEFAULT"
__nv_reservedSMEM_offset_0_alias:
	.zero		0
	.zero		64


//--------------------- .nv.constant0.add         --------------------------
	.section	.nv.constant0.add,"a",@progbits
	.sectionflags	@""
	.align	4
.nv.constant0.add:
	.zero		928


//--------------------- SYMBOLS --------------------------

	.type		.nv.reservedSmem.offset0,@object
	.size		.nv.reservedSmem.offset0,0x4
